	.headerflags	@"EF_CUDA_TEXMODE_UNIFIED EF_CUDA_64BIT_ADDRESS EF_CUDA_ACCELERATORS EF_CUDA_SM90 EF_CUDA_VIRTUAL_SM(EF_CUDA_SM90)"
	.elftype	@"ET_EXEC"


//--------------------- .nv.info                  --------------------------
	.section	.nv.info,"",@"SHT_CUDA_INFO"
	.align	4


	//----- nvinfo : EIATTR_REGCOUNT
	.align		4
        /*0000*/ 	.byte	0x04, 0x2f
        /*0002*/ 	.short	(.L_1 - .L_0)
	.align		4
.L_0:
        /*0004*/ 	.word	index@(triton_per_fused_abs_mean_sub_26)
        /*0008*/ 	.word	0x00000014


	//----- nvinfo : EIATTR_MIN_STACK_SIZE
	.align		4
.L_1:
        /*000c*/ 	.byte	0x04, 0x12
        /*000e*/ 	.short	(.L_3 - .L_2)
	.align		4
.L_2:
        /*0010*/ 	.word	index@(triton_per_fused_abs_mean_sub_26)
        /*0014*/ 	.word	0x00000000


	//----- nvinfo : EIATTR_FRAME_SIZE
	.align		4
.L_3:
        /*0018*/ 	.byte	0x04, 0x11
        /*001a*/ 	.short	(.L_5 - .L_4)
	.align		4
.L_4:
        /*001c*/ 	.word	index@(triton_per_fused_abs_mean_sub_26)
        /*0020*/ 	.word	0x00000000


	//----- nvinfo : EIATTR_MIN_STACK_SIZE
	.align		4
.L_5:
        /*0024*/ 	.byte	0x04, 0x12
        /*0026*/ 	.short	(.L_7 - .L_6)
	.align		4
.L_6:
        /*0028*/ 	.word	index@(triton_per_fused_abs_mean_sub_26)
        /*002c*/ 	.word	0x00000000
.L_7:


//--------------------- .nv.info.triton_per_fused_abs_mean_sub_26 --------------------------
	.section	.nv.info.triton_per_fused_abs_mean_sub_26,"",@"SHT_CUDA_INFO"
	.sectionflags	@""
	.align	4


	//----- nvinfo : EIATTR_CUDA_API_VERSION
	.align		4
        /*0000*/ 	.byte	0x04, 0x37
        /*0002*/ 	.short	(.L_9 - .L_8)
.L_8:
        /*0004*/ 	.word	0x0000007c


	//----- nvinfo : EIATTR_KPARAM_INFO
	.align		4
.L_9:
        /*0008*/ 	.byte	0x04, 0x17
        /*000a*/ 	.short	(.L_11 - .L_10)
.L_10:
        /*000c*/ 	.word	0x00000000
        /*0010*/ 	.short	0x0004
        /*0012*/ 	.short	0x001c
        /*0014*/ 	.byte	0x00, 0xf0, 0x11, 0x00


	//----- nvinfo : EIATTR_KPARAM_INFO
	.align		4
.L_11:
        /*0018*/ 	.byte	0x04, 0x17
        /*001a*/ 	.short	(.L_13 - .L_12)
.L_12:
        /*001c*/ 	.word	0x00000000
        /*0020*/ 	.short	0x0003
        /*0022*/ 	.short	0x0018
        /*0024*/ 	.byte	0x00, 0xf0, 0x11, 0x00


	//----- nvinfo : EIATTR_KPARAM_INFO
	.align		4
.L_13:
        /*0028*/ 	.byte	0x04, 0x17
        /*002a*/ 	.short	(.L_15 - .L_14)
.L_14:
        /*002c*/ 	.word	0x00000000
        /*0030*/ 	.short	0x0002
        /*0032*/ 	.short	0x0010
        /*0034*/ 	.byte	0x00, 0xf4, 0x21, 0x00


	//----- nvinfo : EIATTR_KPARAM_INFO
	.align		4
.L_15:
        /*0038*/ 	.byte	0x04, 0x17
        /*003a*/ 	.short	(.L_17 - .L_16)
.L_16:
        /*003c*/ 	.word	0x00000000
        /*0040*/ 	.short	0x0001
        /*0042*/ 	.short	0x0008
        /*0044*/ 	.byte	0x00, 0xf4, 0x21, 0x00


	//----- nvinfo : EIATTR_KPARAM_INFO
	.align		4
.L_17:
        /*0048*/ 	.byte	0x04, 0x17
        /*004a*/ 	.short	(.L_19 - .L_18)
.L_18:
        /*004c*/ 	.word	0x00000000
        /*0050*/ 	.short	0x0000
        /*0052*/ 	.short	0x0000
        /*0054*/ 	.byte	0x00, 0xf4, 0x21, 0x00


	//----- nvinfo : EIATTR_SPARSE_MMA_MASK
	.align		4
.L_19:
        /*0058*/ 	.byte	0x03, 0x50
        /*005a*/ 	.short	0x0000


	//----- nvinfo : EIATTR_MAXREG_COUNT
	.align		4
        /*005c*/ 	.byte	0x03, 0x1b
        /*005e*/ 	.short	0x00ff


	//----- nvinfo : EIATTR_COOP_GROUP_MASK_REGIDS
	.align		4
        /*0060*/ 	.byte	0x04, 0x29
        /*0062*/ 	.short	(.L_21 - .L_20)


	//   ....[0]....
.L_20:
        /*0064*/ 	.word	0xffffffff


	//   ....[1]....
        /*0068*/ 	.word	0xffffffff


	//   ....[2]....
        /*006c*/ 	.word	0xffffffff


	//   ....[3]....
        /*0070*/ 	.word	0xffffffff


	//   ....[4]....
        /*0074*/ 	.word	0xffffffff


	//   ....[5]....
        /*0078*/ 	.word	0xffffffff


	//----- nvinfo : EIATTR_COOP_GROUP_INSTR_OFFSETS
	.align		4
.L_21:
        /*007c*/ 	.byte	0x04, 0x28
        /*007e*/ 	.short	(.L_23 - .L_22)


	//   ....[0]....
.L_22:
        /*0080*/ 	.word	0x000003b0


	//   ....[1]....
        /*0084*/ 	.word	0x000003d0


	//   ....[2]....
        /*0088*/ 	.word	0x000003f0


	//   ....[3]....
        /*008c*/ 	.word	0x00000410


	//   ....[4]....
        /*0090*/ 	.word	0x00000430


	//   ....[5]....
        /*0094*/ 	.word	0x000004e0


	//----- nvinfo : EIATTR_EXIT_INSTR_OFFSETS
	.align		4
.L_23:
        /*0098*/ 	.byte	0x04, 0x1c
        /*009a*/ 	.short	(.L_25 - .L_24)


	//   ....[0]....
.L_24:
        /*009c*/ 	.word	0x00000530


	//   ....[1]....
        /*00a0*/ 	.word	0x00000580


	//----- nvinfo : EIATTR_REQNTID
	.align		4
.L_25:
        /*00a4*/ 	.byte	0x04, 0x10
        /*00a6*/ 	.short	(.L_27 - .L_26)
.L_26:
        /*00a8*/ 	.word	0x00000040
        /*00ac*/ 	.word	0x00000001
        /*00b0*/ 	.word	0x00000001


	//----- nvinfo : EIATTR_CBANK_PARAM_SIZE
	.align		4
.L_27:
        /*00b4*/ 	.byte	0x03, 0x19
        /*00b6*/ 	.short	0x0020


	//----- nvinfo : EIATTR_PARAM_CBANK
	.align		4
        /*00b8*/ 	.byte	0x04, 0x0a
        /*00ba*/ 	.short	(.L_29 - .L_28)
	.align		4
.L_28:
        /*00bc*/ 	.word	index@(.nv.constant0.triton_per_fused_abs_mean_sub_26)
        /*00c0*/ 	.short	0x0210
        /*00c2*/ 	.short	0x0020


	//----- nvinfo : EIATTR_SW_WAR
	.align		4
.L_29:
        /*00c4*/ 	.byte	0x04, 0x36
        /*00c6*/ 	.short	(.L_31 - .L_30)
.L_30:
        /*00c8*/ 	.word	0x00000008
.L_31:


//--------------------- .nv.callgraph             --------------------------
	.section	.nv.callgraph,"",@"SHT_CUDA_CALLGRAPH"
	.align	4
	.sectionentsize	8
	.align		4
        /*0000*/ 	.word	0x00000000
	.align		4
        /*0004*/ 	.word	0xffffffff
	.align		4
        /*0008*/ 	.word	0x00000000
	.align		4
        /*000c*/ 	.word	0xfffffffe
	.align		4
        /*0010*/ 	.word	0x00000000
	.align		4
        /*0014*/ 	.word	0xfffffffd
	.align		4
        /*0018*/ 	.word	0x00000000
	.align		4
        /*001c*/ 	.word	0xfffffffc


//--------------------- .text.triton_per_fused_abs_mean_sub_26 --------------------------
	.section	.text.triton_per_fused_abs_mean_sub_26,"ax",@progbits
	.sectionflags	@"SHF_BARRIERS=1"
	.align	128
        .global         triton_per_fused_abs_mean_sub_26
        .type           triton_per_fused_abs_mean_sub_26,@function
        .size           triton_per_fused_abs_mean_sub_26,(.L_x_1 - triton_per_fused_abs_mean_sub_26)
        .other          triton_per_fused_abs_mean_sub_26,@"STO_CUDA_ENTRY STV_DEFAULT"
triton_per_fused_abs_mean_sub_26:
.text.triton_per_fused_abs_mean_sub_26:
[----:B------:R-:W0:Y:S02]  /*0000*/  LDC R1, c[0x0][0x28] ;  /* 0x00000a00ff017b82 */ /* 0x000e240000000800 */
[----:B------:R-:W1:Y:S01]  /*0010*/  S2R R0, SR_CTAID.X ;  /* 0x0000000000007919 */ /* 0x000e620000002500 */
[----:B------:R-:W-:Y:S01]  /*0020*/  ULDC.64 UR6, c[0x0][0x208] ;  /* 0x0000820000067ab9 */ /* 0x000fe20000000a00 */
[----:B------:R-:W2:Y:S01]  /*0030*/  S2R R12, SR_TID.X ;  /* 0x00000000000c7919 */ /* 0x000ea20000002100 */
[----:B-1----:R-:W-:Y:S02]  /*0040*/  SHF.R.S32.HI R3, RZ, 0x1f, R0 ;  /* 0x0000001fff037819 */ /* 0x002fe40000011400 */
[----:B------:R-:W-:Y:S02]  /*0050*/  ISETP.GE.AND P0, PT, R0, 0x400, PT ;  /* 0x000004000000780c */ /* 0x000fe40003f06270 */
[----:B------:R-:W-:Y:S02]  /*0060*/  LEA.HI R3, R3, R0, RZ, 0x6 ;  /* 0x0000000003037211 */ /* 0x000fe400078f30ff */
[----:B--2---:R-:W-:Y:S02]  /*0070*/  LOP3.LUT R5, R12, 0x3f, RZ, 0xc0, !PT ;  /* 0x0000003f0c057812 */ /* 0x004fe400078ec0ff */
[C---:B------:R-:W-:Y:S01]  /*0080*/  LOP3.LUT R7, R3.reuse, 0x1ffffc0, RZ, 0xc0, !PT ;  /* 0x01ffffc003077812 */ /* 0x040fe200078ec0ff */
[----:B------:R-:W-:-:S02]  /*0090*/  IMAD.SHL.U32 R3, R3, 0x80, RZ ;  /* 0x0000008003037824 */ /* 0x000fc400078e00ff */
[----:B------:R-:W-:Y:S02]  /*00a0*/  IMAD.SHL.U32 R8, R5, 0x200, RZ ;  /* 0x0000020005087824 */ /* 0x000fe400078e00ff */
[----:B------:R-:W-:Y:S01]  /*00b0*/  IMAD.IADD R2, R0, 0x1, -R7 ;  /* 0x0000000100027824 */ /* 0x000fe200078e0a07 */
[----:B------:R-:W-:Y:S01]  /*00c0*/  LOP3.LUT R3, R3, 0xffffe000, RZ, 0xc0, !PT ;  /* 0xffffe00003037812 */ /* 0x000fe200078ec0ff */
[----:B------:R-:W1:Y:S02]  /*00d0*/  LDC.64 R6, c[0x0][0x210] ;  /* 0x00008400ff067b82 */ /* 0x000e640000000a00 */
[----:B------:R-:W-:-:S04]  /*00e0*/  IMAD R2, R2, 0x80, R5 ;  /* 0x0000008002027824 */ /* 0x000fc800078e0205 */
[----:B------:R-:W-:Y:S02]  /*00f0*/  IMAD.IADD R9, R2, 0x1, R3 ;  /* 0x0000000102097824 */ /* 0x000fe400078e0203 */
[----:B------:R-:W2:Y:S02]  /*0100*/  LDC.64 R2, c[0x0][0x218] ;  /* 0x00008600ff027b82 */ /* 0x000ea40000000a00 */
[----:B------:R-:W-:Y:S01]  /*0110*/  VIADD R10, R9, 0x40 ;  /* 0x00000040090a7836 */ /* 0x000fe20000000000 */
[----:B------:R-:W-:-:S04]  /*0120*/  SHF.R.S32.HI R11, RZ, 0x1f, R9 ;  /* 0x0000001fff0b7819 */ /* 0x000fc80000011409 */
[C---:B------:R-:W-:Y:S02]  /*0130*/  LEA.HI R13, R11.reuse, R9, RZ, 0x6 ;  /* 0x000000090b0d7211 */ /* 0x040fe400078f30ff */
[----:B------:R-:W-:Y:S02]  /*0140*/  LEA.HI R15, R11, R10, RZ, 0x6 ;  /* 0x0000000a0b0f7211 */ /* 0x000fe400078f30ff */
[--C-:B------:R-:W-:Y:S02]  /*0150*/  SHF.R.S32.HI R14, RZ, 0x6, R13.reuse ;  /* 0x00000006ff0e7819 */ /* 0x100fe4000001140d */
[----:B------:R-:W-:Y:S02]  /*0160*/  SHF.R.S32.HI R13, RZ, 0x1f, R13 ;  /* 0x0000001fff0d7819 */ /* 0x000fe4000001140d */
[--C-:B------:R-:W-:Y:S02]  /*0170*/  SHF.R.S32.HI R16, RZ, 0x6, R15.reuse ;  /* 0x00000006ff107819 */ /* 0x100fe4000001140f */
[----:B------:R-:W-:-:S02]  /*0180*/  SHF.R.S32.HI R15, RZ, 0x1f, R15 ;  /* 0x0000001fff0f7819 */ /* 0x000fc4000001140f */
[----:B------:R-:W-:Y:S02]  /*0190*/  LEA.HI R9, R11, R9, RZ, 0xf ;  /* 0x000000090b097211 */ /* 0x000fe400078f78ff */
[----:B------:R-:W-:Y:S02]  /*01a0*/  LEA.HI R13, R13, R14, RZ, 0x9 ;  /* 0x0000000e0d0d7211 */ /* 0x000fe400078f48ff */
[----:B------:R-:W-:Y:S02]  /*01b0*/  LEA.HI R11, R11, R10, RZ, 0xf ;  /* 0x0000000a0b0b7211 */ /* 0x000fe400078f78ff */
[----:B------:R-:W-:Y:S02]  /*01c0*/  LEA.HI R15, R15, R16, RZ, 0x9 ;  /* 0x000000100f0f7211 */ /* 0x000fe400078f48ff */
[----:B------:R-:W-:Y:S02]  /*01d0*/  LOP3.LUT R9, R8, 0xffff8000, R9, 0xf8, !PT ;  /* 0xffff800008097812 */ /* 0x000fe400078ef809 */
[----:B------:R-:W-:-:S02]  /*01e0*/  LOP3.LUT R13, R13, 0xfffffe00, RZ, 0xc0, !PT ;  /* 0xfffffe000d0d7812 */ /* 0x000fc400078ec0ff */
[----:B------:R-:W-:Y:S02]  /*01f0*/  LOP3.LUT R11, R8, 0xffff8000, R11, 0xf8, !PT ;  /* 0xffff8000080b7812 */ /* 0x000fe400078ef80b */
[----:B------:R-:W-:Y:S02]  /*0200*/  LOP3.LUT R15, R15, 0xfffffe00, RZ, 0xc0, !PT ;  /* 0xfffffe000f0f7812 */ /* 0x000fe400078ec0ff */
[----:B------:R-:W-:Y:S02]  /*0210*/  IADD3 R13, R9, R14, -R13 ;  /* 0x0000000e090d7210 */ /* 0x000fe40007ffe80d */
[----:B------:R-:W-:Y:S01]  /*0220*/  IADD3 R15, R11, R16, -R15 ;  /* 0x000000100b0f7210 */ /* 0x000fe20007ffe80f */
[----:B------:R-:W-:Y:S02]  /*0230*/  IMAD.MOV.U32 R16, RZ, RZ, RZ ;  /* 0x000000ffff107224 */ /* 0x000fe400078e00ff */
[----:B-1----:R-:W-:-:S04]  /*0240*/  IMAD.WIDE R8, R13, 0x4, R6 ;  /* 0x000000040d087825 */ /* 0x002fc800078e0206 */
[----:B--2---:R-:W-:-:S04]  /*0250*/  IMAD.WIDE R10, R13, 0x4, R2 ;  /* 0x000000040d0a7825 */ /* 0x004fc800078e0202 */
[----:B------:R-:W-:-:S04]  /*0260*/  IMAD.WIDE R6, R15, 0x4, R6 ;  /* 0x000000040f067825 */ /* 0x000fc800078e0206 */
[----:B------:R-:W-:Y:S01]  /*0270*/  IMAD.WIDE R2, R15, 0x4, R2 ;  /* 0x000000040f027825 */ /* 0x000fe200078e0202 */
[----:B------:R-:W-:-:S03]  /*0280*/  CS2R R14, SRZ ;  /* 0x00000000000e7805 */ /* 0x000fc6000001ff00 */
[----:B------:R-:W-:Y:S01]  /*0290*/  IMAD.MOV.U32 R13, RZ, RZ, RZ ;  /* 0x000000ffff0d7224 */ /* 0x000fe200078e00ff */
[----:B------:R-:W2:Y:S04]  /*02a0*/  @!P0 LDG.E.EL R16, desc[UR6][R2.64] ;  /* 0x0000000602108981 */ /* 0x000ea8000c2e1900 */
[----:B------:R-:W3:Y:S04]  /*02b0*/  @!P0 LDG.E.EL R14, desc[UR6][R6.64] ;  /* 0x00000006060e8981 */ /* 0x000ee8000c2e1900 */
[----:B------:R-:W4:Y:S04]  /*02c0*/  @!P0 LDG.E.EL R13, desc[UR6][R8.64] ;  /* 0x00000006080d8981 */ /* 0x000f28000c2e1900 */
[----:B------:R-:W5:Y:S01]  /*02d0*/  @!P0 LDG.E.EL R15, desc[UR6][R10.64] ;  /* 0x000000060a0f8981 */ /* 0x000f62000c2e1900 */
[----:B------:R-:W1:Y:S01]  /*02e0*/  S2UR UR5, SR_CgaCtaId ;  /* 0x00000000000579c3 */ /* 0x000e620000008800 */
[C---:B------:R-:W-:Y:S01]  /*02f0*/  LOP3.LUT P1, RZ, R12.reuse, 0x1f, RZ, 0xc0, !PT ;  /* 0x0000001f0cff7812 */ /* 0x040fe2000782c0ff */
[----:B------:R-:W-:Y:S01]  /*0300*/  UMOV UR4, 0x400 ;  /* 0x0000040000047882 */ /* 0x000fe20000000000 */
[----:B------:R-:W-:Y:S01]  /*0310*/  ISETP.GE.AND P2, PT, R12, 0x2, PT ;  /* 0x000000020c00780c */ /* 0x000fe20003f46270 */
[----:B-1----:R-:W-:Y:S01]  /*0320*/  UPRMT UR4, UR5, 0x654, UR4 ;  /* 0x0000065405047896 */ /* 0x002fe20008000004 */
[----:B--2---:R-:W-:-:S02]  /*0330*/  SEL R16, R16, RZ, !P0 ;  /* 0x000000ff10107207 */ /* 0x004fc40004000000 */
[----:B---3--:R-:W-:Y:S02]  /*0340*/  SEL R17, R14, RZ, !P0 ;  /* 0x000000ff0e117207 */ /* 0x008fe40004000000 */
[----:B----4-:R-:W-:Y:S02]  /*0350*/  SEL R13, R13, RZ, !P0 ;  /* 0x000000ff0d0d7207 */ /* 0x010fe40004000000 */
[----:B-----5:R-:W-:Y:S01]  /*0360*/  SEL R14, R15, RZ, !P0 ;  /* 0x000000ff0f0e7207 */ /* 0x020fe20004000000 */
[----:B------:R-:W-:-:S04]  /*0370*/  FADD R16, R17, -R16 ;  /* 0x8000001011107221 */ /* 0x000fc80000000000 */
[----:B------:R-:W-:-:S04]  /*0380*/  FADD R13, R13, -R14 ;  /* 0x8000000e0d0d7221 */ /* 0x000fc80000000000 */
[----:B------:R-:W-:-:S05]  /*0390*/  FADD R13, |R16|, |R13| ;  /* 0x4000000d100d7221 */ /* 0x000fca0000000200 */
[----:B------:R-:W-:-:S05]  /*03a0*/  FSEL R13, R13, RZ, !P0 ;  /* 0x000000ff0d0d7208 */ /* 0x000fca0004000000 */
[----:B------:R-:W1:Y:S02]  /*03b0*/  SHFL.BFLY PT, R6, R13, 0x10, 0x1f ;  /* 0x0e001f000d067f89 */ /* 0x000e6400000e0000 */
[----:B-1----:R-:W-:-:S05]  /*03c0*/  FADD R6, R13, R6 ;  /* 0x000000060d067221 */ /* 0x002fca0000000000 */
[----:B------:R-:W1:Y:S02]  /*03d0*/  SHFL.BFLY PT, R3, R6, 0x8, 0x1f ;  /* 0x0d001f0006037f89 */ /* 0x000e6400000e0000 */
[----:B-1----:R-:W-:-:S05]  /*03e0*/  FADD R3, R6, R3 ;  /* 0x0000000306037221 */ /* 0x002fca0000000000 */
[----:B------:R-:W1:Y:S02]  /*03f0*/  SHFL.BFLY PT, R2, R3, 0x4, 0x1f ;  /* 0x0c801f0003027f89 */ /* 0x000e6400000e0000 */
[----:B-1----:R-:W-:-:S05]  /*0400*/  FADD R2, R3, R2 ;  /* 0x0000000203027221 */ /* 0x002fca0000000000 */
[----:B------:R-:W1:Y:S02]  /*0410*/  SHFL.BFLY PT, R7, R2, 0x2, 0x1f ;  /* 0x0c401f0002077f89 */ /* 0x000e6400000e0000 */
[----:B-1----:R-:W-:-:S05]  /*0420*/  FADD R7, R2, R7 ;  /* 0x0000000702077221 */ /* 0x002fca0000000000 */
[----:B------:R-:W1:Y:S01]  /*0430*/  SHFL.BFLY PT, R8, R7, 0x1, 0x1f ;  /* 0x0c201f0007087f89 */ /* 0x000e6200000e0000 */
[----:B------:R-:W-:-:S04]  /*0440*/  SHF.R.U32.HI R6, RZ, 0x3, R12 ;  /* 0x00000003ff067819 */ /* 0x000fc8000001160c */
[----:B------:R-:W-:Y:S01]  /*0450*/  LOP3.LUT R6, R6, 0x4, RZ, 0xc0, !PT ;  /* 0x0000000406067812 */ /* 0x000fe200078ec0ff */
[----:B-1----:R-:W-:-:S05]  /*0460*/  FADD R9, R7, R8 ;  /* 0x0000000807097221 */ /* 0x002fca0000000000 */
[----:B------:R-:W-:Y:S01]  /*0470*/  @!P1 STS [R6+UR4], R9 ;  /* 0x0000000906009988 */ /* 0x000fe20008000804 */
[C---:B------:R-:W-:Y:S01]  /*0480*/  LEA R2, R12.reuse, UR4, 0x2 ;  /* 0x000000040c027c11 */ /* 0x040fe2000f8e10ff */
[----:B------:R-:W-:Y:S06]  /*0490*/  BAR.SYNC.DEFER_BLOCKING 0x0 ;  /* 0x0000000000007b1d */ /* 0x000fec0000010000 */
[----:B------:R-:W1:Y:S01]  /*04a0*/  @!P2 LDS R4, [R2] ;  /* 0x000000000204a984 */ /* 0x000e620000000800 */
[----:B------:R-:W-:-:S04]  /*04b0*/  LOP3.LUT R7, R12, 0x1, RZ, 0xc0, !PT ;  /* 0x000000010c077812 */ /* 0x000fc800078ec0ff */
[----:B------:R-:W-:-:S04]  /*04c0*/  ISETP.NE.U32.AND P1, PT, R7, 0x1, PT ;  /* 0x000000010700780c */ /* 0x000fc80003f25070 */
[----:B------:R-:W-:Y:S01]  /*04d0*/  ISETP.LT.AND P1, PT, R12, 0x2, P1 ;  /* 0x000000020c00780c */ /* 0x000fe20000f21270 */
[----:B-1----:R-:W1:Y:S01]  /*04e0*/  SHFL.BFLY PT, R3, R4, 0x1, 0x1f ;  /* 0x0c201f0004037f89 */ /* 0x002e6200000e0000 */
[----:B------:R-:W-:Y:S01]  /*04f0*/  ISETP.EQ.AND P0, PT, R5, RZ, !P0 ;  /* 0x000000ff0500720c */ /* 0x000fe20004702270 */
[----:B-1----:R-:W-:-:S10]  /*0500*/  FADD R3, R4, R3 ;  /* 0x0000000304037221 */ /* 0x002fd40000000000 */
[----:B------:R1:W-:Y:S01]  /*0510*/  @P1 STS [R2], R3 ;  /* 0x0000000302001388 */ /* 0x0003e20000000800 */
[----:B------:R-:W-:Y:S06]  /*0520*/  BAR.SYNC.DEFER_BLOCKING 0x0 ;  /* 0x0000000000007b1d */ /* 0x000fec0000010000 */
[----:B-1----:R-:W-:Y:S05]  /*0530*/  @!P0 EXIT ;  /* 0x000000000000894d */ /* 0x002fea0003800000 */
[----:B------:R-:W0:Y:S01]  /*0540*/  LDS R5, [UR4] ;  /* 0x00000004ff057984 */ /* 0x000e220008000800 */
[----:B------:R-:W1:Y:S02]  /*0550*/  LDC.64 R2, c[0x0][0x220] ;  /* 0x00008800ff027b82 */ /* 0x000e640000000a00 */
[----:B-1----:R-:W-:-:S05]  /*0560*/  IMAD.WIDE R2, R0, 0x4, R2 ;  /* 0x0000000400027825 */ /* 0x002fca00078e0202 */
[----:B0-----:R-:W-:Y:S01]  /*0570*/  STG.E desc[UR6][R2.64], R5 ;  /* 0x0000000502007986 */ /* 0x001fe2000c101906 */
[----:B------:R-:W-:Y:S05]  /*0580*/  EXIT ;  /* 0x000000000000794d */ /* 0x000fea0003800000 */
.L_x_0:
[----:B------:R-:W-:-:S00]  /*0590*/  BRA `(.L_x_0) ;  /* 0xfffffffc00fc7947 */ /* 0x000fc0000383ffff */
[----:B------:R-:W-:-:S00]  /*05a0*/  NOP ;  /* 0x0000000000007918 */ /* 0x000fc00000000000 */
        /* <DEDUP_REMOVED lines=13> */
.L_x_1:


//--------------------- .nv.shared.triton_per_fused_abs_mean_sub_26 --------------------------
	.section	.nv.shared.triton_per_fused_abs_mean_sub_26,"aw",@nobits
	.sectionflags	@""
	.align	16
	.zero		1024


//--------------------- .nv.constant0.triton_per_fused_abs_mean_sub_26 --------------------------
	.section	.nv.constant0.triton_per_fused_abs_mean_sub_26,"a",@progbits
	.sectionflags	@""
	.align	4
.nv.constant0.triton_per_fused_abs_mean_sub_26:
	.zero		560
